//
// Generated by NVIDIA NVVM Compiler
//
// Compiler Build ID: CL-36424714
// Cuda compilation tools, release 13.0, V13.0.88
// Based on NVVM 20.0.0
//

.version 9.0
.target sm_100
.address_size 64

	// .globl	_Z9generatorPi
// _ZZ6sorterPiiE3arr has been demoted

.visible .entry _Z9generatorPi(
	.param .u64 .ptr .align 1 _Z9generatorPi_param_0
)
{
	.reg .b16 	%rs<9>;
	.reg .b32 	%r<5>;
	.reg .b64 	%rd<5>;

	ld.param.u64 	%rd1, [_Z9generatorPi_param_0];
	cvta.to.global.u64 	%rd2, %rd1;
	mov.u32 	%r1, %tid.x;
	cvt.u16.u32 	%rs1, %r1;
	mul.hi.u16 	%rs2, %rs1, 1457;
	shr.u16 	%rs3, %rs2, 1;
	mul.lo.s16 	%rs4, %rs3, 90;
	sub.s16 	%rs5, %rs1, %rs4;
	cvt.u32.u16 	%r2, %rs5;
	shl.b32 	%r3, %r1, 1;
	mul.wide.u32 	%rd3, %r3, 4;
	add.s64 	%rd4, %rd2, %rd3;
	st.global.u32 	[%rd4], %r2;
	mul.hi.u16 	%rs6, %rs1, 613;
	mul.lo.s16 	%rs7, %rs6, 107;
	sub.s16 	%rs8, %rs1, %rs7;
	cvt.u32.u16 	%r4, %rs8;
	st.global.u32 	[%rd4+4], %r4;
	ret;

}
	// .globl	_Z6sorterPii
.visible .entry _Z6sorterPii(
	.param .u64 .ptr .align 1 _Z6sorterPii_param_0,
	.param .u32 _Z6sorterPii_param_1
)
{
	.reg .pred 	%p<17>;
	.reg .b32 	%r<40>;
	.reg .b64 	%rd<5>;
	// demoted variable
	.shared .align 4 .b8 _ZZ6sorterPiiE3arr[8192];
	ld.param.u64 	%rd2, [_Z6sorterPii_param_0];
	ld.param.u32 	%r26, [_Z6sorterPii_param_1];
	cvta.to.global.u64 	%rd3, %rd2;
	mov.u32 	%r1, %tid.x;
	shl.b32 	%r27, %r1, 1;
	mul.wide.u32 	%rd4, %r27, 4;
	add.s64 	%rd1, %rd3, %rd4;
	ld.global.u32 	%r28, [%rd1];
	shl.b32 	%r29, %r1, 3;
	mov.u32 	%r30, _ZZ6sorterPiiE3arr;
	add.s32 	%r2, %r30, %r29;
	st.shared.u32 	[%r2], %r28;
	ld.global.u32 	%r31, [%rd1+4];
	st.shared.u32 	[%r2+4], %r31;
	setp.lt.s32 	%p1, %r26, 1;
	@%p1 bra 	$L__BB1_23;
	and.b32  	%r3, %r26, 3;
	setp.lt.u32 	%p2, %r26, 4;
	mov.b32 	%r39, 0;
	@%p2 bra 	$L__BB1_14;
	and.b32  	%r39, %r26, 2147483644;
	neg.s32 	%r36, %r39;
$L__BB1_3:
	ld.shared.u32 	%r7, [%r2];
	ld.shared.u32 	%r8, [%r2+4];
	setp.le.s32 	%p3, %r7, %r8;
	@%p3 bra 	$L__BB1_5;
	st.shared.u32 	[%r2], %r8;
	st.shared.u32 	[%r2+4], %r7;
$L__BB1_5:
	setp.eq.s32 	%p4, %r1, 0;
	bar.sync 	0;
	@%p4 bra 	$L__BB1_8;
	ld.shared.u32 	%r9, [%r2+-4];
	ld.shared.u32 	%r10, [%r2];
	setp.le.s32 	%p5, %r9, %r10;
	@%p5 bra 	$L__BB1_8;
	st.shared.u32 	[%r2], %r9;
	st.shared.u32 	[%r2+-4], %r10;
$L__BB1_8:
	bar.sync 	0;
	ld.shared.u32 	%r11, [%r2];
	ld.shared.u32 	%r12, [%r2+4];
	setp.le.s32 	%p6, %r11, %r12;
	@%p6 bra 	$L__BB1_10;
	st.shared.u32 	[%r2], %r12;
	st.shared.u32 	[%r2+4], %r11;
$L__BB1_10:
	setp.eq.s32 	%p7, %r1, 0;
	bar.sync 	0;
	@%p7 bra 	$L__BB1_13;
	ld.shared.u32 	%r13, [%r2+-4];
	ld.shared.u32 	%r14, [%r2];
	setp.le.s32 	%p8, %r13, %r14;
	@%p8 bra 	$L__BB1_13;
	st.shared.u32 	[%r2], %r13;
	st.shared.u32 	[%r2+-4], %r14;
$L__BB1_13:
	bar.sync 	0;
	add.s32 	%r36, %r36, 4;
	setp.ne.s32 	%p9, %r36, 0;
	@%p9 bra 	$L__BB1_3;
$L__BB1_14:
	setp.eq.s32 	%p10, %r3, 0;
	@%p10 bra 	$L__BB1_23;
	neg.s32 	%r38, %r3;
$L__BB1_16:
	.pragma "nounroll";
	and.b32  	%r33, %r39, 1;
	setp.eq.b32 	%p11, %r33, 1;
	not.pred 	%p12, %p11;
	@%p12 bra 	$L__BB1_20;
	setp.eq.s32 	%p13, %r1, 0;
	@%p13 bra 	$L__BB1_22;
	ld.shared.u32 	%r20, [%r2+-4];
	ld.shared.u32 	%r21, [%r2];
	setp.le.s32 	%p14, %r20, %r21;
	@%p14 bra 	$L__BB1_22;
	st.shared.u32 	[%r2], %r20;
	st.shared.u32 	[%r2+-4], %r21;
	bra.uni 	$L__BB1_22;
$L__BB1_20:
	ld.shared.u32 	%r22, [%r2];
	ld.shared.u32 	%r23, [%r2+4];
	setp.le.s32 	%p15, %r22, %r23;
	@%p15 bra 	$L__BB1_22;
	st.shared.u32 	[%r2], %r23;
	st.shared.u32 	[%r2+4], %r22;
$L__BB1_22:
	bar.sync 	0;
	add.s32 	%r39, %r39, 1;
	add.s32 	%r38, %r38, 1;
	setp.ne.s32 	%p16, %r38, 0;
	@%p16 bra 	$L__BB1_16;
$L__BB1_23:
	ld.shared.u32 	%r34, [%r2];
	st.global.u32 	[%rd1], %r34;
	ld.shared.u32 	%r35, [%r2+4];
	st.global.u32 	[%rd1+4], %r35;
	ret;

}


// ===== COMPILED SASS (sm_100) =====

	.target	sm_100

	.elftype	@"ET_EXEC"


//--------------------- .note.nv.tkinfo           --------------------------
	.section	.note.nv.tkinfo,"",@"SHT_NOTE"
	.sectionflags	@"SHF_NOTE_NV_TKINFO"
	.tkinfo
        /*0018*/ 	.word	0x00000002
        /*0030*/ 	.string	""
        /*0030*/ 	.string	"ptxas"
        /*0030*/ 	.string	"Cuda compilation tools, release 13.0, V13.0.88"
        /*0030*/ 	.string	"Build cuda_13.0.r13.0/compiler.36424714_0"
        /*0030*/ 	.string	"-arch sm_100 -m 64 "



//--------------------- .note.nv.cuinfo           --------------------------
	.section	.note.nv.cuinfo,"",@"SHT_NOTE"
	.sectionflags	@"SHF_NOTE_NV_CUINFO"
        /*0018*/ 	.short	0x0002
        /*001a*/ 	.short	0x0064
        /*001c*/ 	.short	0x0082
	.zero		2


//--------------------- .nv.info                  --------------------------
	.section	.nv.info,"",@"SHT_CUDA_INFO"
	.align	4


	//----- nvinfo : EIATTR_REGCOUNT
	.align		4
        /*0000*/ 	.byte	0x04, 0x2f
        /*0002*/ 	.short	(.L_1 - .L_0)
	.align		4
.L_0:
        /*0004*/ 	.word	index@(_Z9generatorPi)
        /*0008*/ 	.word	0x0000000a


	//----- nvinfo : EIATTR_FRAME_SIZE
	.align		4
.L_1:
        /*000c*/ 	.byte	0x04, 0x11
        /*000e*/ 	.short	(.L_3 - .L_2)
	.align		4
.L_2:
        /*0010*/ 	.word	index@(_Z9generatorPi)
        /*0014*/ 	.word	0x00000000


	//----- nvinfo : EIATTR_REGCOUNT
	.align		4
.L_3:
        /*0018*/ 	.byte	0x04, 0x2f
        /*001a*/ 	.short	(.L_5 - .L_4)
	.align		4
.L_4:
        /*001c*/ 	.word	index@(_Z6sorterPii)
        /*0020*/ 	.word	0x0000000b


	//----- nvinfo : EIATTR_FRAME_SIZE
	.align		4
.L_5:
        /*0024*/ 	.byte	0x04, 0x11
        /*0026*/ 	.short	(.L_7 - .L_6)
	.align		4
.L_6:
        /*0028*/ 	.word	index@(_Z6sorterPii)
        /*002c*/ 	.word	0x00000000


	//----- nvinfo : EIATTR_MIN_STACK_SIZE
	.align		4
.L_7:
        /*0030*/ 	.byte	0x04, 0x12
        /*0032*/ 	.short	(.L_9 - .L_8)
	.align		4
.L_8:
        /*0034*/ 	.word	index@(_Z6sorterPii)
        /*0038*/ 	.word	0x00000000


	//----- nvinfo : EIATTR_MIN_STACK_SIZE
	.align		4
.L_9:
        /*003c*/ 	.byte	0x04, 0x12
        /*003e*/ 	.short	(.L_11 - .L_10)
	.align		4
.L_10:
        /*0040*/ 	.word	index@(_Z9generatorPi)
        /*0044*/ 	.word	0x00000000
.L_11:


//--------------------- .nv.compat                --------------------------
	.section	.nv.compat,"",@"SHT_CUDA_COMPAT_INFO"
	.align	4
        /*0000*/ 	.byte	0x02, 0x09, 0x00, 0x00, 0x02, 0x02, 0x01, 0x00, 0x02, 0x05, 0x05, 0x00, 0x03, 0x07, 0x01, 0x01
        /*0010*/ 	.byte	0x02, 0x03, 0x00, 0x00, 0x02, 0x06, 0x01, 0x00, 0x04, 0x0b, 0x08, 0x00, 0x09, 0x00, 0x00, 0x00
        /*0020*/ 	.byte	0x00, 0x00, 0x00, 0x00


//--------------------- .nv.info._Z6sorterPii     --------------------------
	.section	.nv.info._Z6sorterPii,"",@"SHT_CUDA_INFO"
	.sectionflags	@""
	.align	4


	//----- nvinfo : EIATTR_CUDA_API_VERSION
	.align		4
        /*0000*/ 	.byte	0x04, 0x37
        /*0002*/ 	.short	(.L_13 - .L_12)
.L_12:
        /*0004*/ 	.word	0x00000082


	//----- nvinfo : EIATTR_KPARAM_INFO
	.align		4
.L_13:
        /*0008*/ 	.byte	0x04, 0x17
        /*000a*/ 	.short	(.L_15 - .L_14)
.L_14:
        /*000c*/ 	.word	0x00000000
        /*0010*/ 	.short	0x0001
        /*0012*/ 	.short	0x0008
        /*0014*/ 	.byte	0x00, 0xf0, 0x11, 0x00


	//----- nvinfo : EIATTR_KPARAM_INFO
	.align		4
.L_15:
        /*0018*/ 	.byte	0x04, 0x17
        /*001a*/ 	.short	(.L_17 - .L_16)
.L_16:
        /*001c*/ 	.word	0x00000000
        /*0020*/ 	.short	0x0000
        /*0022*/ 	.short	0x0000
        /*0024*/ 	.byte	0x00, 0xf5, 0x21, 0x00


	//----- nvinfo : EIATTR_SPARSE_MMA_MASK
	.align		4
.L_17:
        /*0028*/ 	.byte	0x03, 0x50
        /*002a*/ 	.short	0x0000


	//----- nvinfo : EIATTR_MAXREG_COUNT
	.align		4
        /*002c*/ 	.byte	0x03, 0x1b
        /*002e*/ 	.short	0x00ff


	//----- nvinfo : EIATTR_NUM_BARRIERS
	.align		4
        /*0030*/ 	.byte	0x02, 0x4c
        /*0032*/ 	.byte	0x01
	.zero		1


	//----- nvinfo : EIATTR_MERCURY_ISA_VERSION
	.align		4
        /*0034*/ 	.byte	0x03, 0x5f
        /*0036*/ 	.short	0x0101


	//----- nvinfo : EIATTR_VRC_CTA_INIT_COUNT
	.align		4
        /*0038*/ 	.byte	0x02, 0x4a
	.zero		1
	.zero		1


	//----- nvinfo : EIATTR_EXIT_INSTR_OFFSETS
	.align		4
        /*003c*/ 	.byte	0x04, 0x1c
        /*003e*/ 	.short	(.L_19 - .L_18)


	//   ....[0]....
.L_18:
        /*0040*/ 	.word	0x00000560


	//----- nvinfo : EIATTR_CRS_STACK_SIZE
	.align		4
.L_19:
        /*0044*/ 	.byte	0x04, 0x1e
        /*0046*/ 	.short	(.L_21 - .L_20)
.L_20:
        /*0048*/ 	.word	0x00000000


	//----- nvinfo : EIATTR_CBANK_PARAM_SIZE
	.align		4
.L_21:
        /*004c*/ 	.byte	0x03, 0x19
        /*004e*/ 	.short	0x000c


	//----- nvinfo : EIATTR_PARAM_CBANK
	.align		4
        /*0050*/ 	.byte	0x04, 0x0a
        /*0052*/ 	.short	(.L_23 - .L_22)
	.align		4
.L_22:
        /*0054*/ 	.word	index@(.nv.constant0._Z6sorterPii)
        /*0058*/ 	.short	0x0380
        /*005a*/ 	.short	0x000c


	//----- nvinfo : EIATTR_SW_WAR
	.align		4
.L_23:
        /*005c*/ 	.byte	0x04, 0x36
        /*005e*/ 	.short	(.L_25 - .L_24)
.L_24:
        /*0060*/ 	.word	0x00000008
.L_25:


//--------------------- .nv.info._Z9generatorPi   --------------------------
	.section	.nv.info._Z9generatorPi,"",@"SHT_CUDA_INFO"
	.sectionflags	@""
	.align	4


	//----- nvinfo : EIATTR_CUDA_API_VERSION
	.align		4
        /*0000*/ 	.byte	0x04, 0x37
        /*0002*/ 	.short	(.L_27 - .L_26)
.L_26:
        /*0004*/ 	.word	0x00000082


	//----- nvinfo : EIATTR_KPARAM_INFO
	.align		4
.L_27:
        /*0008*/ 	.byte	0x04, 0x17
        /*000a*/ 	.short	(.L_29 - .L_28)
.L_28:
        /*000c*/ 	.word	0x00000000
        /*0010*/ 	.short	0x0000
        /*0012*/ 	.short	0x0000
        /*0014*/ 	.byte	0x00, 0xf5, 0x21, 0x00


	//----- nvinfo : EIATTR_SPARSE_MMA_MASK
	.align		4
.L_29:
        /*0018*/ 	.byte	0x03, 0x50
        /*001a*/ 	.short	0x0000


	//----- nvinfo : EIATTR_MAXREG_COUNT
	.align		4
        /*001c*/ 	.byte	0x03, 0x1b
        /*001e*/ 	.short	0x00ff


	//----- nvinfo : EIATTR_MERCURY_ISA_VERSION
	.align		4
        /*0020*/ 	.byte	0x03, 0x5f
        /*0022*/ 	.short	0x0101


	//----- nvinfo : EIATTR_VRC_CTA_INIT_COUNT
	.align		4
        /*0024*/ 	.byte	0x02, 0x4a
	.zero		1
	.zero		1


	//----- nvinfo : EIATTR_EXIT_INSTR_OFFSETS
	.align		4
        /*0028*/ 	.byte	0x04, 0x1c
        /*002a*/ 	.short	(.L_31 - .L_30)


	//   ....[0]....
.L_30:
        /*002c*/ 	.word	0x00000190


	//----- nvinfo : EIATTR_CBANK_PARAM_SIZE
	.align		4
.L_31:
        /*0030*/ 	.byte	0x03, 0x19
        /*0032*/ 	.short	0x0008


	//----- nvinfo : EIATTR_PARAM_CBANK
	.align		4
        /*0034*/ 	.byte	0x04, 0x0a
        /*0036*/ 	.short	(.L_33 - .L_32)
	.align		4
.L_32:
        /*0038*/ 	.word	index@(.nv.constant0._Z9generatorPi)
        /*003c*/ 	.short	0x0380
        /*003e*/ 	.short	0x0008


	//----- nvinfo : EIATTR_SW_WAR
	.align		4
.L_33:
        /*0040*/ 	.byte	0x04, 0x36
        /*0042*/ 	.short	(.L_35 - .L_34)
.L_34:
        /*0044*/ 	.word	0x00000008
.L_35:


//--------------------- .nv.callgraph             --------------------------
	.section	.nv.callgraph,"",@"SHT_CUDA_CALLGRAPH"
	.align	4
	.sectionentsize	8
	.align		4
        /*0000*/ 	.word	0x00000000
	.align		4
        /*0004*/ 	.word	0xffffffff
	.align		4
        /*0008*/ 	.word	0x00000000
	.align		4
        /*000c*/ 	.word	0xfffffffe
	.align		4
        /*0010*/ 	.word	0x00000000
	.align		4
        /*0014*/ 	.word	0xfffffffd
	.align		4
        /*0018*/ 	.word	0x00000000
	.align		4
        /*001c*/ 	.word	0xfffffffc


//--------------------- .text._Z6sorterPii        --------------------------
	.section	.text._Z6sorterPii,"ax",@progbits
	.align	128
        .global         _Z6sorterPii
        .type           _Z6sorterPii,@function
        .size           _Z6sorterPii,(.L_x_13 - _Z6sorterPii)
        .other          _Z6sorterPii,@"STO_CUDA_ENTRY STV_DEFAULT"
_Z6sorterPii:
.text._Z6sorterPii:
[----:B------:R-:W-:Y:S01]  /*0000*/  LDC R1, c[0x0][0x37c] ;  /* 0x0000df00ff017b82 */ /* 0x000fe20000000800 */
[----:B------:R-:W0:Y:S07]  /*0010*/  S2R R8, SR_TID.X ;  /* 0x0000000000087919 */ /* 0x000e2e0000002100 */
[----:B------:R-:W1:Y:S01]  /*0020*/  LDC.64 R2, c[0x0][0x380] ;  /* 0x0000e000ff027b82 */ /* 0x000e620000000a00 */
[----:B------:R-:W2:Y:S01]  /*0030*/  LDCU.64 UR8, c[0x0][0x358] ;  /* 0x00006b00ff0877ac */ /* 0x000ea20008000a00 */
[----:B0-----:R-:W-:-:S04]  /*0040*/  IMAD.SHL.U32 R5, R8, 0x2, RZ ;  /* 0x0000000208057824 */ /* 0x001fc800078e00ff */
[----:B-1----:R-:W-:-:S05]  /*0050*/  IMAD.WIDE.U32 R2, R5, 0x4, R2 ;  /* 0x0000000405027825 */ /* 0x002fca00078e0002 */
[----:B--2---:R-:W2:Y:S04]  /*0060*/  LDG.E R4, desc[UR8][R2.64] ;  /* 0x0000000802047981 */ /* 0x004ea8000c1e1900 */
[----:B------:R-:W2:Y:S01]  /*0070*/  LDG.E R5, desc[UR8][R2.64+0x4] ;  /* 0x0000040802057981 */ /* 0x000ea2000c1e1900 */
[----:B------:R-:W0:Y:S01]  /*0080*/  S2UR UR5, SR_CgaCtaId ;  /* 0x00000000000579c3 */ /* 0x000e220000008800 */
[----:B------:R-:W-:Y:S02]  /*0090*/  UMOV UR4, 0x400 ;  /* 0x0000040000047882 */ /* 0x000fe40000000000 */
[----:B0-----:R-:W-:Y:S01]  /*00a0*/  ULEA UR4, UR5, UR4, 0x18 ;  /* 0x0000000405047291 */ /* 0x001fe2000f8ec0ff */
[----:B------:R-:W0:Y:S05]  /*00b0*/  LDCU UR5, c[0x0][0x388] ;  /* 0x00007100ff0577ac */ /* 0x000e2a0008000800 */
[----:B------:R-:W-:Y:S01]  /*00c0*/  LEA R0, R8, UR4, 0x3 ;  /* 0x0000000408007c11 */ /* 0x000fe2000f8e18ff */
[----:B0-----:R-:W-:-:S04]  /*00d0*/  UISETP.GE.AND UP0, UPT, UR5, 0x1, UPT ;  /* 0x000000010500788c */ /* 0x001fc8000bf06270 */
[----:B--2---:R0:W-:Y:S05]  /*00e0*/  STS.64 [R0], R4 ;  /* 0x0000000400007388 */ /* 0x0041ea0000000a00 */
[----:B------:R-:W-:Y:S05]  /*00f0*/  BRA.U !UP0, `(.L_x_0) ;  /* 0x00000005080c7547 */ /* 0x000fea000b800000 */
[----:B------:R-:W-:Y:S02]  /*0100*/  UISETP.GE.U32.AND UP0, UPT, UR5, 0x4, UPT ;  /* 0x000000040500788c */ /* 0x000fe4000bf06070 */
[----:B------:R-:W-:Y:S01]  /*0110*/  ULOP3.LUT UR6, UR5, 0x3, URZ, 0xc0, !UPT ;  /* 0x0000000305067892 */ /* 0x000fe2000f8ec0ff */
[----:B------:R-:W-:-:S06]  /*0120*/  UMOV UR4, URZ ;  /* 0x000000ff00047c82 */ /* 0x000fcc0008000000 */
[----:B------:R-:W-:Y:S05]  /*0130*/  BRA.U !UP0, `(.L_x_1) ;  /* 0x0000000108907547 */ /* 0x000fea000b800000 */
[----:B------:R-:W-:Y:S01]  /*0140*/  ULOP3.LUT UR4, UR5, 0x7ffffffc, URZ, 0xc0, !UPT ;  /* 0x7ffffffc05047892 */ /* 0x000fe2000f8ec0ff */
[----:B------:R-:W-:-:S03]  /*0150*/  ISETP.NE.AND P0, PT, R8, RZ, PT ;  /* 0x000000ff0800720c */ /* 0x000fc60003f05270 */
[----:B------:R-:W-:-:S12]  /*0160*/  UIADD3 UR5, UPT, UPT, -UR4, URZ, URZ ;  /* 0x000000ff04057290 */ /* 0x000fd8000fffe1ff */
.L_x_6:
[----:B01----:R-:W0:Y:S01]  /*0170*/  LDS.64 R4, [R0] ;  /* 0x0000000000047984 */ /* 0x003e220000000a00 */
[----:B------:R-:W-:Y:S01]  /*0180*/  UIADD3 UR5, UPT, UPT, UR5, 0x4, URZ ;  /* 0x0000000405057890 */ /* 0x000fe2000fffe0ff */
[----:B------:R-:W-:Y:S03]  /*0190*/  BSSY.RECONVERGENT B0, `(.L_x_2) ;  /* 0x000000d000007945 */ /* 0x000fe60003800200 */
[----:B------:R-:W-:Y:S01]  /*01a0*/  UISETP.NE.AND UP0, UPT, UR5, URZ, UPT ;  /* 0x000000ff0500728c */ /* 0x000fe2000bf05270 */
[----:B0-----:R-:W-:Y:S01]  /*01b0*/  ISETP.GT.AND P1, PT, R4, R5, PT ;  /* 0x000000050400720c */ /* 0x001fe20003f24270 */
[----:B------:R-:W-:Y:S02]  /*01c0*/  IMAD.MOV.U32 R6, RZ, RZ, R5 ;  /* 0x000000ffff067224 */ /* 0x000fe400078e0005 */
[----:B------:R-:W-:-:S10]  /*01d0*/  IMAD.MOV.U32 R7, RZ, RZ, R4 ;  /* 0x000000ffff077224 */ /* 0x000fd400078e0004 */
[----:B------:R0:W-:Y:S01]  /*01e0*/  @P1 STS.64 [R0], R6 ;  /* 0x0000000600001388 */ /* 0x0001e20000000a00 */
[----:B------:R-:W-:Y:S06]  /*01f0*/  BAR.SYNC.DEFER_BLOCKING 0x0 ;  /* 0x0000000000007b1d */ /* 0x000fec0000010000 */
[----:B------:R-:W-:Y:S05]  /*0200*/  @!P0 BRA `(.L_x_3) ;  /* 0x0000000000148947 */ /* 0x000fea0003800000 */
[----:B------:R-:W-:Y:S04]  /*0210*/  LDS R5, [R0+-0x4] ;  /* 0xfffffc0000057984 */ /* 0x000fe80000000800 */
[----:B------:R-:W1:Y:S02]  /*0220*/  LDS R4, [R0] ;  /* 0x0000000000047984 */ /* 0x000e640000000800 */
[----:B-1----:R-:W-:-:S13]  /*0230*/  ISETP.GT.AND P1, PT, R5, R4, PT ;  /* 0x000000040500720c */ /* 0x002fda0003f24270 */
[----:B------:R1:W-:Y:S04]  /*0240*/  @P1 STS [R0], R5 ;  /* 0x0000000500001388 */ /* 0x0003e80000000800 */
[----:B------:R1:W-:Y:S02]  /*0250*/  @P1 STS [R0+-0x4], R4 ;  /* 0xfffffc0400001388 */ /* 0x0003e40000000800 */
.L_x_3:
[----:B------:R-:W-:Y:S05]  /*0260*/  BSYNC.RECONVERGENT B0 ;  /* 0x0000000000007941 */ /* 0x000fea0003800200 */
.L_x_2:
[----:B------:R-:W-:Y:S06]  /*0270*/  BAR.SYNC.DEFER_BLOCKING 0x0 ;  /* 0x0000000000007b1d */ /* 0x000fec0000010000 */
[----:B------:R-:W-:Y:S01]  /*0280*/  BSSY.RECONVERGENT B0, `(.L_x_4) ;  /* 0x000000d000007945 */ /* 0x000fe20003800200 */
[----:B-1----:R-:W1:Y:S02]  /*0290*/  LDS.64 R4, [R0] ;  /* 0x0000000000047984 */ /* 0x002e640000000a00 */
[----:B-1----:R-:W-:Y:S01]  /*02a0*/  ISETP.GT.AND P1, PT, R4, R5, PT ;  /* 0x000000050400720c */ /* 0x002fe20003f24270 */
[----:B0-----:R-:W-:-:S02]  /*02b0*/  IMAD.MOV.U32 R6, RZ, RZ, R5 ;  /* 0x000000ffff067224 */ /* 0x001fc400078e0005 */
        /* <DEDUP_REMOVED lines=9> */
.L_x_5:
[----:B------:R-:W-:Y:S05]  /*0350*/  BSYNC.RECONVERGENT B0 ;  /* 0x0000000000007941 */ /* 0x000fea0003800200 */
.L_x_4:
[----:B------:R-:W-:Y:S06]  /*0360*/  BAR.SYNC.DEFER_BLOCKING 0x0 ;  /* 0x0000000000007b1d */ /* 0x000fec0000010000 */
[----:B------:R-:W-:Y:S05]  /*0370*/  BRA.U UP0, `(.L_x_6) ;  /* 0xfffffffd007c7547 */ /* 0x000fea000b83ffff */
.L_x_1:
[----:B------:R-:W-:-:S09]  /*0380*/  UISETP.NE.AND UP0, UPT, UR6, URZ, UPT ;  /* 0x000000ff0600728c */ /* 0x000fd2000bf05270 */
[----:B------:R-:W-:Y:S05]  /*0390*/  BRA.U !UP0, `(.L_x_0) ;  /* 0x0000000108647547 */ /* 0x000fea000b800000 */
[----:B------:R-:W-:-:S12]  /*03a0*/  UIADD3 UR5, UPT, UPT, -UR6, URZ, URZ ;  /* 0x000000ff06057290 */ /* 0x000fd8000fffe1ff */
.L_x_10:
[----:B------:R-:W-:Y:S01]  /*03b0*/  ULOP3.LUT UR7, UR4, 0x1, URZ, 0xc0, !UPT ;  /* 0x0000000104077892 */ /* 0x000fe2000f8ec0ff */
[----:B------:R-:W-:Y:S01]  /*03c0*/  BSSY.RECONVERGENT B0, `(.L_x_7) ;  /* 0x0000013000007945 */ /* 0x000fe20003800200 */
[----:B------:R-:W-:Y:S02]  /*03d0*/  UIADD3 UR5, UPT, UPT, UR5, 0x1, URZ ;  /* 0x0000000105057890 */ /* 0x000fe4000fffe0ff */
[----:B------:R-:W-:Y:S02]  /*03e0*/  UISETP.NE.U32.AND UP0, UPT, UR7, 0x1, UPT ;  /* 0x000000010700788c */ /* 0x000fe4000bf05070 */
[----:B------:R-:W-:-:S07]  /*03f0*/  UISETP.NE.AND UP1, UPT, UR5, URZ, UPT ;  /* 0x000000ff0500728c */ /* 0x000fce000bf25270 */
[----:B--2---:R-:W-:Y:S05]  /*0400*/  BRA.U UP0, `(.L_x_8) ;  /* 0x0000000100247547 */ /* 0x004fea000b800000 */
[----:B------:R-:W-:-:S13]  /*0410*/  ISETP.NE.AND P0, PT, R8, RZ, PT ;  /* 0x000000ff0800720c */ /* 0x000fda0003f05270 */
[----:B------:R-:W-:Y:S05]  /*0420*/  @!P0 BRA `(.L_x_9) ;  /* 0x0000000000308947 */ /* 0x000fea0003800000 */
[----:B01----:R-:W-:Y:S04]  /*0430*/  LDS R5, [R0+-0x4] ;  /* 0xfffffc0000057984 */ /* 0x003fe80000000800 */
[----:B------:R-:W0:Y:S02]  /*0440*/  LDS R4, [R0] ;  /* 0x0000000000047984 */ /* 0x000e240000000800 */
[----:B0-----:R-:W-:-:S13]  /*0450*/  ISETP.GT.AND P0, PT, R5, R4, PT ;  /* 0x000000040500720c */ /* 0x001fda0003f04270 */
[----:B------:R-:W-:Y:S05]  /*0460*/  @!P0 BRA `(.L_x_9) ;  /* 0x0000000000208947 */ /* 0x000fea0003800000 */
[----:B------:R2:W-:Y:S04]  /*0470*/  STS [R0], R5 ;  /* 0x0000000500007388 */ /* 0x0005e80000000800 */
[----:B------:R2:W-:Y:S01]  /*0480*/  STS [R0+-0x4], R4 ;  /* 0xfffffc0400007388 */ /* 0x0005e20000000800 */
[----:B------:R-:W-:Y:S05]  /*0490*/  BRA `(.L_x_9) ;  /* 0x0000000000147947 */ /* 0x000fea0003800000 */
.L_x_8:
[----:B01----:R-:W0:Y:S02]  /*04a0*/  LDS.64 R4, [R0] ;  /* 0x0000000000047984 */ /* 0x003e240000000a00 */
[----:B0-----:R-:W-:Y:S01]  /*04b0*/  ISETP.GT.AND P0, PT, R4, R5, PT ;  /* 0x000000050400720c */ /* 0x001fe20003f04270 */
[----:B------:R-:W-:Y:S02]  /*04c0*/  IMAD.MOV.U32 R6, RZ, RZ, R5 ;  /* 0x000000ffff067224 */ /* 0x000fe400078e0005 */
[----:B------:R-:W-:-:S10]  /*04d0*/  IMAD.MOV.U32 R7, RZ, RZ, R4 ;  /* 0x000000ffff077224 */ /* 0x000fd400078e0004 */
[----:B------:R0:W-:Y:S02]  /*04e0*/  @P0 STS.64 [R0], R6 ;  /* 0x0000000600000388 */ /* 0x0001e40000000a00 */
.L_x_9:
[----:B------:R-:W-:Y:S05]  /*04f0*/  BSYNC.RECONVERGENT B0 ;  /* 0x0000000000007941 */ /* 0x000fea0003800200 */
.L_x_7:
[----:B------:R-:W-:Y:S01]  /*0500*/  BAR.SYNC.DEFER_BLOCKING 0x0 ;  /* 0x0000000000007b1d */ /* 0x000fe20000010000 */
[----:B------:R-:W-:-:S05]  /*0510*/  UIADD3 UR4, UPT, UPT, UR4, 0x1, URZ ;  /* 0x0000000104047890 */ /* 0x000fca000fffe0ff */
[----:B------:R-:W-:Y:S07]  /*0520*/  BRA.U UP1, `(.L_x_10) ;  /* 0xfffffffd01a07547 */ /* 0x000fee000b83ffff */
.L_x_0:
[----:B012---:R-:W0:Y:S04]  /*0530*/  LDS.64 R4, [R0] ;  /* 0x0000000000047984 */ /* 0x007e280000000a00 */
[----:B0-----:R-:W-:Y:S04]  /*0540*/  STG.E desc[UR8][R2.64], R4 ;  /* 0x0000000402007986 */ /* 0x001fe8000c101908 */
[----:B------:R-:W-:Y:S01]  /*0550*/  STG.E desc[UR8][R2.64+0x4], R5 ;  /* 0x0000040502007986 */ /* 0x000fe2000c101908 */
[----:B------:R-:W-:Y:S05]  /*0560*/  EXIT ;  /* 0x000000000000794d */ /* 0x000fea0003800000 */
.L_x_11:
[----:B------:R-:W-:-:S00]  /*0570*/  BRA `(.L_x_11) ;  /* 0xfffffffc00fc7947 */ /* 0x000fc0000383ffff */
[----:B------:R-:W-:-:S00]  /*0580*/  NOP ;  /* 0x0000000000007918 */ /* 0x000fc00000000000 */
[----:B------:R-:W-:-:S00]  /*0590*/  NOP ;  /* 0x0000000000007918 */ /* 0x000fc00000000000 */
[----:B------:R-:W-:-:S00]  /*05a0*/  NOP ;  /* 0x0000000000007918 */ /* 0x000fc00000000000 */
[----:B------:R-:W-:-:S00]  /*05b0*/  NOP ;  /* 0x0000000000007918 */ /* 0x000fc00000000000 */
[----:B------:R-:W-:-:S00]  /*05c0*/  NOP ;  /* 0x0000000000007918 */ /* 0x000fc00000000000 */
[----:B------:R-:W-:-:S00]  /*05d0*/  NOP ;  /* 0x0000000000007918 */ /* 0x000fc00000000000 */
[----:B------:R-:W-:-:S00]  /*05e0*/  NOP ;  /* 0x0000000000007918 */ /* 0x000fc00000000000 */
[----:B------:R-:W-:-:S00]  /*05f0*/  NOP ;  /* 0x0000000000007918 */ /* 0x000fc00000000000 */
.L_x_13:


//--------------------- .text._Z9generatorPi      --------------------------
	.section	.text._Z9generatorPi,"ax",@progbits
	.align	128
        .global         _Z9generatorPi
        .type           _Z9generatorPi,@function
        .size           _Z9generatorPi,(.L_x_14 - _Z9generatorPi)
        .other          _Z9generatorPi,@"STO_CUDA_ENTRY STV_DEFAULT"
_Z9generatorPi:
.text._Z9generatorPi:
[----:B------:R-:W-:Y:S01]  /*0000*/  LDC R1, c[0x0][0x37c] ;  /* 0x0000df00ff017b82 */ /* 0x000fe20000000800 */
[----:B------:R-:W0:Y:S01]  /*0010*/  S2R R7, SR_TID.X ;  /* 0x0000000000077919 */ /* 0x000e220000002100 */
[----:B------:R-:W1:Y:S01]  /*0020*/  LDCU.64 UR4, c[0x0][0x358] ;  /* 0x00006b00ff0477ac */ /* 0x000e620008000a00 */
[C---:B0-----:R-:W-:Y:S02]  /*0030*/  LOP3.LUT R0, R7.reuse, 0xffff, RZ, 0xc0, !PT ;  /* 0x0000ffff07007812 */ /* 0x041fe400078ec0ff */
[----:B------:R-:W-:-:S03]  /*0040*/  SHF.L.U32 R5, R7, 0x1, RZ ;  /* 0x0000000107057819 */ /* 0x000fc600000006ff */
[C---:B------:R-:W-:Y:S02]  /*0050*/  IMAD R2, R0.reuse, 0x5b1, RZ ;  /* 0x000005b100027824 */ /* 0x040fe400078e02ff */
[----:B------:R-:W-:-:S03]  /*0060*/  IMAD R4, R0, 0x265, RZ ;  /* 0x0000026500047824 */ /* 0x000fc600078e02ff */
[----:B------:R-:W-:Y:S02]  /*0070*/  SHF.R.U32.HI R0, RZ, 0x11, R2 ;  /* 0x00000011ff007819 */ /* 0x000fe40000011602 */
[----:B------:R-:W-:Y:S01]  /*0080*/  SHF.R.U32.HI R4, RZ, 0x10, R4 ;  /* 0x00000010ff047819 */ /* 0x000fe20000011604 */
[----:B------:R-:W0:Y:S01]  /*0090*/  LDC.64 R2, c[0x0][0x380] ;  /* 0x0000e000ff027b82 */ /* 0x000e220000000a00 */
[----:B------:R-:W-:Y:S02]  /*00a0*/  PRMT R0, R0, 0x9910, RZ ;  /* 0x0000991000007816 */ /* 0x000fe400000000ff */
[----:B------:R-:W-:-:S03]  /*00b0*/  PRMT R4, R4, 0x9910, RZ ;  /* 0x0000991004047816 */ /* 0x000fc600000000ff */
[----:B------:R-:W-:Y:S02]  /*00c0*/  IMAD R0, R0, 0x5a, RZ ;  /* 0x0000005a00007824 */ /* 0x000fe400078e02ff */
[----:B------:R-:W-:Y:S02]  /*00d0*/  IMAD R4, R4, 0x6b, RZ ;  /* 0x0000006b04047824 */ /* 0x000fe400078e02ff */
[----:B------:R-:W-:Y:S02]  /*00e0*/  IMAD.MOV R0, RZ, RZ, -R0 ;  /* 0x000000ffff007224 */ /* 0x000fe400078e0a00 */
[----:B------:R-:W-:-:S03]  /*00f0*/  IMAD.MOV R4, RZ, RZ, -R4 ;  /* 0x000000ffff047224 */ /* 0x000fc600078e0a04 */
[----:B------:R-:W-:Y:S02]  /*0100*/  PRMT R0, R0, 0x7710, RZ ;  /* 0x0000771000007816 */ /* 0x000fe400000000ff */
[----:B------:R-:W-:-:S03]  /*0110*/  PRMT R4, R4, 0x7710, RZ ;  /* 0x0000771004047816 */ /* 0x000fc600000000ff */
[----:B------:R-:W-:Y:S01]  /*0120*/  IMAD.IADD R0, R0, 0x1, R7 ;  /* 0x0000000100007824 */ /* 0x000fe200078e0207 */
[----:B------:R-:W-:Y:S01]  /*0130*/  IADD3 R4, PT, PT, R4, R7, RZ ;  /* 0x0000000704047210 */ /* 0x000fe20007ffe0ff */
[----:B0-----:R-:W-:-:S03]  /*0140*/  IMAD.WIDE.U32 R2, R5, 0x4, R2 ;  /* 0x0000000405027825 */ /* 0x001fc600078e0002 */
[----:B------:R-:W-:Y:S02]  /*0150*/  LOP3.LUT R5, R0, 0xffff, RZ, 0xc0, !PT ;  /* 0x0000ffff00057812 */ /* 0x000fe400078ec0ff */
[----:B------:R-:W-:-:S03]  /*0160*/  LOP3.LUT R7, R4, 0xffff, RZ, 0xc0, !PT ;  /* 0x0000ffff04077812 */ /* 0x000fc600078ec0ff */
[----:B-1----:R-:W-:Y:S04]  /*0170*/  STG.E desc[UR4][R2.64], R5 ;  /* 0x0000000502007986 */ /* 0x002fe8000c101904 */
[----:B------:R-:W-:Y:S01]  /*0180*/  STG.E desc[UR4][R2.64+0x4], R7 ;  /* 0x0000040702007986 */ /* 0x000fe2000c101904 */
[----:B------:R-:W-:Y:S05]  /*0190*/  EXIT ;  /* 0x000000000000794d */ /* 0x000fea0003800000 */
.L_x_12:
        /* <DEDUP_REMOVED lines=14> */
.L_x_14:


//--------------------- .nv.shared._Z6sorterPii   --------------------------
	.section	.nv.shared._Z6sorterPii,"aw",@nobits
	.sectionflags	@""
	.align	4
.nv.shared._Z6sorterPii:
	.zero		9216


//--------------------- .nv.shared.reserved.0     --------------------------
	.section	.nv.shared.reserved.0,"aw",@nobits
	.weak		__nv_reservedSMEM_offset_0_alias
	.size		__nv_reservedSMEM_offset_0_alias, 0, 64
	.other		__nv_reservedSMEM_offset_0_alias,@"STO_CUDA_RESERVED_SHARED STV_DEFAULT"
__nv_reservedSMEM_offset_0_alias:
	.zero		0
	.zero		64


//--------------------- .nv.constant0._Z6sorterPii --------------------------
	.section	.nv.constant0._Z6sorterPii,"a",@progbits
	.sectionflags	@""
	.align	4
.nv.constant0._Z6sorterPii:
	.zero		908


//--------------------- .nv.constant0._Z9generatorPi --------------------------
	.section	.nv.constant0._Z9generatorPi,"a",@progbits
	.sectionflags	@""
	.align	4
.nv.constant0._Z9generatorPi:
	.zero		904


//--------------------- SYMBOLS --------------------------

	.type		.nv.reservedSmem.offset0,@object
	.size		.nv.reservedSmem.offset0,0x4
	.type		.nv.reservedSmem.cap,@object
	.size		.nv.reservedSmem.cap,0x4
